	.headerflags	@"EF_CUDA_TEXMODE_UNIFIED EF_CUDA_64BIT_ADDRESS EF_CUDA_SM89 EF_CUDA_VIRTUAL_SM(EF_CUDA_SM89)"
	.elftype	@"ET_EXEC"


//--------------------- .nv.info                  --------------------------
	.section	.nv.info,"",@"SHT_CUDA_INFO"
	.align	4


	//----- nvinfo : EIATTR_REGCOUNT
	.align		4
        /*0000*/ 	.byte	0x04, 0x2f
        /*0002*/ 	.short	(.L_2 - .L_1)
	.align		4
.L_1:
        /*0004*/ 	.word	index@(triton__0d1d2d3d4de5de)
        /*0008*/ 	.word	0x0000001d


	//----- nvinfo : EIATTR_MAX_STACK_SIZE
	.align		4
.L_2:
        /*000c*/ 	.byte	0x04, 0x23
        /*000e*/ 	.short	(.L_4 - .L_3)
	.align		4
.L_3:
        /*0010*/ 	.word	index@(triton__0d1d2d3d4de5de)
        /*0014*/ 	.word	0x00000000


	//----- nvinfo : EIATTR_MIN_STACK_SIZE
	.align		4
.L_4:
        /*0018*/ 	.byte	0x04, 0x12
        /*001a*/ 	.short	(.L_6 - .L_5)
	.align		4
.L_5:
        /*001c*/ 	.word	index@(triton__0d1d2d3d4de5de)
        /*0020*/ 	.word	0x00000000


	//----- nvinfo : EIATTR_FRAME_SIZE
	.align		4
.L_6:
        /*0024*/ 	.byte	0x04, 0x11
        /*0026*/ 	.short	(.L_8 - .L_7)
	.align		4
.L_7:
        /*0028*/ 	.word	index@(triton__0d1d2d3d4de5de)
        /*002c*/ 	.word	0x00000000
.L_8:


//--------------------- .nv.info.triton__0d1d2d3d4de5de --------------------------
	.section	.nv.info.triton__0d1d2d3d4de5de,"",@"SHT_CUDA_INFO"
	.align	4


	//----- nvinfo : EIATTR_CUDA_API_VERSION
	.align		4
        /*0000*/ 	.byte	0x04, 0x37
        /*0002*/ 	.short	(.L_10 - .L_9)
.L_9:
        /*0004*/ 	.word	0x0000007b


	//----- nvinfo : EIATTR_PARAM_CBANK
	.align		4
.L_10:
        /*0008*/ 	.byte	0x04, 0x0a
        /*000a*/ 	.short	(.L_12 - .L_11)
	.align		4
.L_11:
        /*000c*/ 	.word	index@(.nv.constant0.triton__0d1d2d3d4de5de)
        /*0010*/ 	.short	0x0160
        /*0012*/ 	.short	0x0028


	//----- nvinfo : EIATTR_CBANK_PARAM_SIZE
	.align		4
.L_12:
        /*0014*/ 	.byte	0x03, 0x19
        /*0016*/ 	.short	0x0028


	//----- nvinfo : EIATTR_KPARAM_INFO
	.align		4
        /*0018*/ 	.byte	0x04, 0x17
        /*001a*/ 	.short	(.L_14 - .L_13)
.L_13:
        /*001c*/ 	.word	0x00000000
        /*0020*/ 	.short	0x0005
        /*0022*/ 	.short	0x0024
        /*0024*/ 	.byte	0x00, 0xf0, 0x11, 0x00


	//----- nvinfo : EIATTR_KPARAM_INFO
	.align		4
.L_14:
        /*0028*/ 	.byte	0x04, 0x17
        /*002a*/ 	.short	(.L_16 - .L_15)
.L_15:
        /*002c*/ 	.word	0x00000000
        /*0030*/ 	.short	0x0004
        /*0032*/ 	.short	0x0020
        /*0034*/ 	.byte	0x00, 0xf0, 0x11, 0x00


	//----- nvinfo : EIATTR_KPARAM_INFO
	.align		4
.L_16:
        /*0038*/ 	.byte	0x04, 0x17
        /*003a*/ 	.short	(.L_18 - .L_17)
.L_17:
        /*003c*/ 	.word	0x00000000
        /*0040*/ 	.short	0x0003
        /*0042*/ 	.short	0x0018
        /*0044*/ 	.byte	0x00, 0xf0, 0x21, 0x00


	//----- nvinfo : EIATTR_KPARAM_INFO
	.align		4
.L_18:
        /*0048*/ 	.byte	0x04, 0x17
        /*004a*/ 	.short	(.L_20 - .L_19)
.L_19:
        /*004c*/ 	.word	0x00000000
        /*0050*/ 	.short	0x0002
        /*0052*/ 	.short	0x0010
        /*0054*/ 	.byte	0x00, 0xf0, 0x21, 0x00


	//----- nvinfo : EIATTR_KPARAM_INFO
	.align		4
.L_20:
        /*0058*/ 	.byte	0x04, 0x17
        /*005a*/ 	.short	(.L_22 - .L_21)
.L_21:
        /*005c*/ 	.word	0x00000000
        /*0060*/ 	.short	0x0001
        /*0062*/ 	.short	0x0008
        /*0064*/ 	.byte	0x00, 0xf0, 0x21, 0x00


	//----- nvinfo : EIATTR_KPARAM_INFO
	.align		4
.L_22:
        /*0068*/ 	.byte	0x04, 0x17
        /*006a*/ 	.short	(.L_24 - .L_23)
.L_23:
        /*006c*/ 	.word	0x00000000
        /*0070*/ 	.short	0x0000
        /*0072*/ 	.short	0x0000
        /*0074*/ 	.byte	0x00, 0xf0, 0x21, 0x00


	//----- nvinfo : EIATTR_MAXREG_COUNT
	.align		4
.L_24:
        /*0078*/ 	.byte	0x03, 0x1b
        /*007a*/ 	.short	0x00ff


	//----- nvinfo : EIATTR_COOP_GROUP_MASK_REGIDS
	.align		4
        /*007c*/ 	.byte	0x04, 0x29
        /*007e*/ 	.short	(.L_26 - .L_25)


	//   ....[0]....
.L_25:
        /*0080*/ 	.word	0xffffffff


	//   ....[1]....
        /*0084*/ 	.word	0xffffffff


	//   ....[2]....
        /*0088*/ 	.word	0xffffffff


	//   ....[3]....
        /*008c*/ 	.word	0xffffffff


	//   ....[4]....
        /*0090*/ 	.word	0xffffffff


	//   ....[5]....
        /*0094*/ 	.word	0xffffffff


	//   ....[6]....
        /*0098*/ 	.word	0xffffffff


	//   ....[7]....
        /*009c*/ 	.word	0xffffffff


	//   ....[8]....
        /*00a0*/ 	.word	0xffffffff


	//   ....[9]....
        /*00a4*/ 	.word	0xffffffff


	//   ....[10]....
        /*00a8*/ 	.word	0xffffffff


	//   ....[11]....
        /*00ac*/ 	.word	0xffffffff


	//   ....[12]....
        /*00b0*/ 	.word	0xffffffff


	//   ....[13]....
        /*00b4*/ 	.word	0xffffffff


	//   ....[14]....
        /*00b8*/ 	.word	0xffffffff


	//   ....[15]....
        /*00bc*/ 	.word	0xffffffff


	//----- nvinfo : EIATTR_COOP_GROUP_INSTR_OFFSETS
	.align		4
.L_26:
        /*00c0*/ 	.byte	0x04, 0x28
        /*00c2*/ 	.short	(.L_28 - .L_27)


	//   ....[0]....
.L_27:
        /*00c4*/ 	.word	0x00000ad0


	//   ....[1]....
        /*00c8*/ 	.word	0x00000b10


	//   ....[2]....
        /*00cc*/ 	.word	0x00000b50


	//   ....[3]....
        /*00d0*/ 	.word	0x00000b90


	//   ....[4]....
        /*00d4*/ 	.word	0x00000be0


	//   ....[5]....
        /*00d8*/ 	.word	0x00000c60


	//   ....[6]....
        /*00dc*/ 	.word	0x00000cc0


	//   ....[7]....
        /*00e0*/ 	.word	0x00000d10


	//   ....[8]....
        /*00e4*/ 	.word	0x00001730


	//   ....[9]....
        /*00e8*/ 	.word	0x00001750


	//   ....[10]....
        /*00ec*/ 	.word	0x00001770


	//   ....[11]....
        /*00f0*/ 	.word	0x00001790


	//   ....[12]....
        /*00f4*/ 	.word	0x000017b0


	//   ....[13]....
        /*00f8*/ 	.word	0x00001800


	//   ....[14]....
        /*00fc*/ 	.word	0x00001820


	//   ....[15]....
        /*0100*/ 	.word	0x00001840


	//----- nvinfo : EIATTR_EXIT_INSTR_OFFSETS
	.align		4
.L_28:
        /*0104*/ 	.byte	0x04, 0x1c
        /*0106*/ 	.short	(.L_30 - .L_29)


	//   ....[0]....
.L_29:
        /*0108*/ 	.word	0x000023b0


	//----- nvinfo : EIATTR_MAX_THREADS
	.align		4
.L_30:
        /*010c*/ 	.byte	0x04, 0x05
        /*010e*/ 	.short	(.L_32 - .L_31)
.L_31:
        /*0110*/ 	.word	0x00000100
        /*0114*/ 	.word	0x00000001
        /*0118*/ 	.word	0x00000001


	//----- nvinfo : EIATTR_CRS_STACK_SIZE
	.align		4
.L_32:
        /*011c*/ 	.byte	0x04, 0x1e
        /*011e*/ 	.short	(.L_34 - .L_33)
.L_33:
        /*0120*/ 	.word	0x00000000
.L_34:


//--------------------- .nv.rel.action            --------------------------
	.section	.nv.rel.action,"",@"SHT_CUDA_RELOCINFO"
	.align	8
	.sectionentsize	8
        /*0000*/ 	.byte	0x73, 0x00, 0x00, 0x00, 0x00, 0x00, 0x00, 0x00, 0x00, 0x00, 0x00, 0x11, 0x25, 0x00, 0x05, 0x36


//--------------------- .nv.constant0.triton__0d1d2d3d4de5de --------------------------
	.section	.nv.constant0.triton__0d1d2d3d4de5de,"a",@progbits
	.align	4
.nv.constant0.triton__0d1d2d3d4de5de:
	.zero		392


//--------------------- .text.triton__0d1d2d3d4de5de --------------------------
	.section	.text.triton__0d1d2d3d4de5de,"ax",@progbits
	.sectionflags	@"SHF_BARRIERS=1"
	.sectioninfo	@"SHI_REGISTERS=29"
	.align	128
        .global         triton__0d1d2d3d4de5de
        .type           triton__0d1d2d3d4de5de,@function
        .size           triton__0d1d2d3d4de5de,(.L_x_40 - triton__0d1d2d3d4de5de)
        .other          triton__0d1d2d3d4de5de,@"STO_CUDA_ENTRY STV_DEFAULT"
triton__0d1d2d3d4de5de:
.text.triton__0d1d2d3d4de5de:
[----:B------:R-:W-:-:S02]  /*0000*/  MOV R1, c[0x0][0x28] ;  /* 0x00000a0000017a02 */ /* 0x000fc40000000f00 */
[----:B------:R-:W0:Y:S01]  /*0010*/  S2R R5, SR_CTAID.X ;  /* 0x0000000000057919 */ /* 0x000e220000002500 */
[----:B------:R-:W-:Y:S01]  /*0020*/  MOV R12, 0xff800000 ;  /* 0xff800000000c7802 */ /* 0x000fe20000000f00 */
[----:B------:R-:W-:Y:S01]  /*0030*/  ULDC.64 UR4, c[0x0][0x118] ;  /* 0x0000460000047ab9 */ /* 0x000fe20000000a00 */
[----:B------:R-:W-:Y:S01]  /*0040*/  MOV R13, 0xff800000 ;  /* 0xff800000000d7802 */ /* 0x000fe20000000f00 */
[----:B------:R-:W1:Y:S01]  /*0050*/  S2R R6, SR_TID.X ;  /* 0x0000000000067919 */ /* 0x000e620000002100 */
[----:B------:R-:W-:Y:S02]  /*0060*/  MOV R11, RZ ;  /* 0x000000ff000b7202 */ /* 0x000fe40000000f00 */
[----:B------:R-:W-:Y:S02]  /*0070*/  MOV R15, 0xff800000 ;  /* 0xff800000000f7802 */ /* 0x000fe40000000f00 */
[----:B------:R-:W-:Y:S02]  /*0080*/  MOV R14, 0xff800000 ;  /* 0xff800000000e7802 */ /* 0x000fe40000000f00 */
[----:B0-----:R-:W-:-:S02]  /*0090*/  SHF.R.S32.HI R2, RZ, 0x1f, R5 ;  /* 0x0000001fff027819 */ /* 0x001fc40000011405 */
[----:B-1----:R-:W-:Y:S02]  /*00a0*/  SHF.L.U32 R0, R6, 0x2, RZ ;  /* 0x0000000206007819 */ /* 0x002fe400000006ff */
[-C--:B------:R-:W-:Y:S02]  /*00b0*/  LEA.HI R2, R2, R5.reuse, RZ, 0xd ;  /* 0x0000000502027211 */ /* 0x080fe400078f68ff */
[----:B------:R-:W-:Y:S02]  /*00c0*/  LOP3.LUT R0, R0, 0x3fc, RZ, 0xc0, !PT ;  /* 0x000003fc00007812 */ /* 0x000fe400078ec0ff */
[----:B------:R-:W-:Y:S02]  /*00d0*/  LOP3.LUT R2, R2, 0xffffe000, RZ, 0xc0, !PT ;  /* 0xffffe00002027812 */ /* 0x000fe400078ec0ff */
[----:B------:R-:W-:Y:S02]  /*00e0*/  LOP3.LUT R9, R0, 0x1, RZ, 0xfc, !PT ;  /* 0x0000000100097812 */ /* 0x000fe400078efcff */
[----:B------:R-:W-:-:S02]  /*00f0*/  IADD3 R2, -R2, R5, RZ ;  /* 0x0000000502027210 */ /* 0x000fc40007ffe1ff */
[C---:B------:R-:W-:Y:S02]  /*0100*/  LOP3.LUT R8, R0.reuse, 0x2, RZ, 0xfc, !PT ;  /* 0x0000000200087812 */ /* 0x040fe400078efcff */
[----:B------:R-:W-:Y:S02]  /*0110*/  LOP3.LUT R3, R0, 0x3, RZ, 0xfc, !PT ;  /* 0x0000000300037812 */ /* 0x000fe400078efcff */
[-C--:B------:R-:W-:Y:S02]  /*0120*/  IADD3 R9, -R9, R2.reuse, RZ ;  /* 0x0000000209097210 */ /* 0x080fe40007ffe1ff */
[-C--:B------:R-:W-:Y:S02]  /*0130*/  IADD3 R8, -R8, R2.reuse, RZ ;  /* 0x0000000208087210 */ /* 0x080fe40007ffe1ff */
[----:B------:R-:W-:Y:S02]  /*0140*/  IADD3 R3, -R3, R2, RZ ;  /* 0x0000000203037210 */ /* 0x000fe40007ffe1ff */
[----:B------:R-:W-:-:S02]  /*0150*/  LEA R10, R5, R0, 0xd ;  /* 0x00000000050a7211 */ /* 0x000fc400078e68ff */
[----:B------:R-:W-:Y:S02]  /*0160*/  IADD3 R2, R0, -R2, RZ ;  /* 0x8000000200027210 */ /* 0x000fe40007ffe0ff */
[----:B------:R-:W-:-:S02]  /*0170*/  SHF.R.U32.HI R7, RZ, 0x5, R6 ;  /* 0x00000005ff077819 */ /* 0x000fc40000011606 */
.L_x_12:
[----:B------:R-:W-:Y:S01]  /*0180*/  IADD3 R4, R10, R11, RZ ;  /* 0x0000000b0a047210 */ /* 0x000fe20007ffe0ff */
[----:B------:R-:W-:-:S04]  /*0190*/  IMAD.MOV.U32 R5, RZ, RZ, 0x2 ;  /* 0x00000002ff057424 */ /* 0x000fc800078e00ff */
[----:B------:R-:W-:-:S06]  /*01a0*/  IMAD.WIDE R4, R4, R5, c[0x0][0x160] ;  /* 0x0000580004047625 */ /* 0x000fcc00078e0205 */
[----:B------:R-:W2:Y:S01]  /*01b0*/  LDG.E.EL.64 R4, [R4.64] ;  /* 0x0000000404047981 */ /* 0x000ea2000c2e1b00 */
[----:B------:R-:W-:Y:S01]  /*01c0*/  BSSY B0, `(.L_x_0) ;  /* 0x0000018000007945 */ /* 0x000fe20003800000 */
[----:B--2---:R-:W-:-:S05]  /*01d0*/  SHF.L.U32 R0, R4, 0x10, RZ ;  /* 0x0000001004007819 */ /* 0x004fca00000006ff */
[----:B------:R-:W-:-:S04]  /*01e0*/  FMUL R0, R0, 0.0625 ;  /* 0x3d80000000007820 */ /* 0x000fc80000400000 */
[----:B------:R-:W-:-:S04]  /*01f0*/  FMUL R19, R0, 0.019999999552965164185 ;  /* 0x3ca3d70a00137820 */ /* 0x000fc80000400000 */
[----:B------:R-:W-:-:S05]  /*0200*/  FADD.FTZ R18, |R19|, -RZ ;  /* 0x800000ff13127221 */ /* 0x000fca0000010200 */
[----:B------:R-:W-:-:S13]  /*0210*/  FSETP.GE.AND P0, PT, R18, 0.60000002384185791016, PT ;  /* 0x3f19999a1200780b */ /* 0x000fda0003f06000 */
[----:B------:R-:W-:Y:S05]  /*0220*/  @!P0 BRA `(.L_x_1) ;  /* 0x000000a000008947 */ /* 0x000fea0003800000 */
[C---:B------:R-:W-:Y:S01]  /*0230*/  FMUL R0, R18.reuse, 2.8853900432586669922 ;  /* 0x4038aa3b12007820 */ /* 0x040fe20000400000 */
[----:B------:R-:W-:Y:S02]  /*0240*/  MOV R16, 0x3f800000 ;  /* 0x3f80000000107802 */ /* 0x000fe40000000f00 */
[----:B------:R-:W-:-:S03]  /*0250*/  FSETP.GE.AND P0, PT, R18, 9.010913848876953125, PT ;  /* 0x41102cb41200780b */ /* 0x000fc60003f06000 */
[----:B------:R-:W0:Y:S02]  /*0260*/  MUFU.EX2 R0, R0 ;  /* 0x0000000000007308 */ /* 0x000e240000000800 */
[----:B0-----:R-:W-:-:S06]  /*0270*/  FADD R17, R0, 1 ;  /* 0x3f80000000117421 */ /* 0x001fcc0000000000 */
[----:B------:R-:W0:Y:S02]  /*0280*/  MUFU.RCP R17, R17 ;  /* 0x0000001100117308 */ /* 0x000e240000001000 */
[----:B0-----:R-:W-:-:S05]  /*0290*/  FFMA.FTZ R16, R17, -2, R16 ;  /* 0xc000000011107823 */ /* 0x001fca0000010010 */
[----:B------:R-:W-:-:S04]  /*02a0*/  FSEL R16, R16, 1, !P0 ;  /* 0x3f80000010107808 */ /* 0x000fc80004000000 */
[----:B------:R-:W-:Y:S01]  /*02b0*/  LOP3.LUT R16, R16, 0x80000000, R19, 0xf8, !PT ;  /* 0x8000000010107812 */ /* 0x000fe200078ef813 */
[----:B------:R-:W-:Y:S05]  /*02c0*/  BRA `(.L_x_2) ;  /* 0x0000007000007947 */ /* 0x000fea0003800000 */
.L_x_1:
[----:B------:R-:W-:Y:S01]  /*02d0*/  MOV R0, 0x3c80f082 ;  /* 0x3c80f08200007802 */ /* 0x000fe20000000f00 */
[----:B------:R-:W-:-:S04]  /*02e0*/  FMUL R17, R19, R19 ;  /* 0x0000001313117220 */ /* 0x000fc80000400000 */
[----:B------:R-:W-:-:S04]  /*02f0*/  FFMA.FTZ R0, R17, R0, -0.052303962409496307373 ;  /* 0xbd563cae11007423 */ /* 0x000fc80000010000 */
[----:B------:R-:W-:-:S04]  /*0300*/  FFMA.FTZ R0, R17, R0, 0.1331529766321182251 ;  /* 0x3e08594111007423 */ /* 0x000fc80000010000 */
[----:B------:R-:W-:-:S04]  /*0310*/  FFMA.FTZ R0, R17, R0, -0.33332768082618713379 ;  /* 0xbeaaa9ed11007423 */ /* 0x000fc80000010000 */
[----:B------:R-:W-:-:S04]  /*0320*/  FFMA.FTZ R0, R17, R0, RZ ;  /* 0x0000000011007223 */ /* 0x000fc800000100ff */
[----:B------:R-:W-:-:S02]  /*0330*/  FFMA.FTZ R16, R19, R0, R19 ;  /* 0x0000000013107223 */ /* 0x000fc40000010013 */
.L_x_2:
[----:B------:R-:W-:Y:S05]  /*0340*/  BSYNC B0 ;  /* 0x0000000000007941 */ /* 0x000fea0003800000 */
.L_x_0:
[----:B------:R-:W-:Y:S01]  /*0350*/  PRMT R4, R4, 0x7632, R4 ;  /* 0x0000763204047816 */ /* 0x000fe20000000004 */
[----:B------:R-:W-:Y:S03]  /*0360*/  BSSY B0, `(.L_x_3) ;  /* 0x0000018000007945 */ /* 0x000fe60003800000 */
[----:B------:R-:W-:-:S05]  /*0370*/  SHF.L.U32 R4, R4, 0x10, RZ ;  /* 0x0000001004047819 */ /* 0x000fca00000006ff */
        /* <DEDUP_REMOVED lines=15> */
.L_x_4:
[----:B------:R-:W-:Y:S01]  /*0470*/  MOV R0, 0x3c80f082 ;  /* 0x3c80f08200007802 */ /* 0x000fe20000000f00 */
[----:B------:R-:W-:-:S04]  /*0480*/  FMUL R17, R19, R19 ;  /* 0x0000001313117220 */ /* 0x000fc80000400000 */
[----:B------:R-:W-:-:S04]  /*0490*/  FFMA.FTZ R0, R17, R0, -0.052303962409496307373 ;  /* 0xbd563cae11007423 */ /* 0x000fc80000010000 */
[----:B------:R-:W-:-:S04]  /*04a0*/  FFMA.FTZ R0, R17, R0, 0.1331529766321182251 ;  /* 0x3e08594111007423 */ /* 0x000fc80000010000 */
[----:B------:R-:W-:-:S04]  /*04b0*/  FFMA.FTZ R0, R17, R0, -0.33332768082618713379 ;  /* 0xbeaaa9ed11007423 */ /* 0x000fc80000010000 */
[----:B------:R-:W-:-:S04]  /*04c0*/  FFMA.FTZ R0, R17, R0, RZ ;  /* 0x0000000011007223 */ /* 0x000fc800000100ff */
[----:B------:R-:W-:-:S02]  /*04d0*/  FFMA.FTZ R4, R19, R0, R19 ;  /* 0x0000000013047223 */ /* 0x000fc40000010013 */
.L_x_5:
[----:B------:R-:W-:Y:S05]  /*04e0*/  BSYNC B0 ;  /* 0x0000000000007941 */ /* 0x000fea0003800000 */
.L_x_3:
[----:B------:R-:W-:Y:S01]  /*04f0*/  SHF.L.U32 R0, R5, 0x10, RZ ;  /* 0x0000001005007819 */ /* 0x000fe200000006ff */
[----:B------:R-:W-:Y:S04]  /*0500*/  BSSY B0, `(.L_x_6) ;  /* 0x0000017000007945 */ /* 0x000fe80003800000 */
        /* <DEDUP_REMOVED lines=15> */
.L_x_7:
[----:B------:R-:W-:Y:S01]  /*0600*/  MOV R0, 0x3c80f082 ;  /* 0x3c80f08200007802 */ /* 0x000fe20000000f00 */
[----:B------:R-:W-:-:S04]  /*0610*/  FMUL R17, R19, R19 ;  /* 0x0000001313117220 */ /* 0x000fc80000400000 */
[----:B------:R-:W-:-:S04]  /*0620*/  FFMA.FTZ R0, R17, R0, -0.052303962409496307373 ;  /* 0xbd563cae11007423 */ /* 0x000fc80000010000 */
[----:B------:R-:W-:-:S04]  /*0630*/  FFMA.FTZ R0, R17, R0, 0.1331529766321182251 ;  /* 0x3e08594111007423 */ /* 0x000fc80000010000 */
[----:B------:R-:W-:-:S04]  /*0640*/  FFMA.FTZ R0, R17, R0, -0.33332768082618713379 ;  /* 0xbeaaa9ed11007423 */ /* 0x000fc80000010000 */
[----:B------:R-:W-:-:S04]  /*0650*/  FFMA.FTZ R0, R17, R0, RZ ;  /* 0x0000000011007223 */ /* 0x000fc800000100ff */
[----:B------:R-:W-:-:S02]  /*0660*/  FFMA.FTZ R17, R19, R0, R19 ;  /* 0x0000000013117223 */ /* 0x000fc40000010013 */
.L_x_8:
[----:B------:R-:W-:Y:S05]  /*0670*/  BSYNC B0 ;  /* 0x0000000000007941 */ /* 0x000fea0003800000 */
.L_x_6:
        /* <DEDUP_REMOVED lines=18> */
.L_x_10:
[----:B------:R-:W-:Y:S01]  /*07a0*/  IMAD.MOV.U32 R0, RZ, RZ, 0x3c80f082 ;  /* 0x3c80f082ff007424 */ /* 0x000fe200078e00ff */
[----:B------:R-:W-:-:S04]  /*07b0*/  FMUL R5, R19, R19 ;  /* 0x0000001313057220 */ /* 0x000fc80000400000 */
[----:B------:R-:W-:-:S04]  /*07c0*/  FFMA.FTZ R0, R5, R0, -0.052303962409496307373 ;  /* 0xbd563cae05007423 */ /* 0x000fc80000010000 */
[----:B------:R-:W-:-:S04]  /*07d0*/  FFMA.FTZ R0, R5, R0, 0.1331529766321182251 ;  /* 0x3e08594105007423 */ /* 0x000fc80000010000 */
[----:B------:R-:W-:-:S04]  /*07e0*/  FFMA.FTZ R0, R5, R0, -0.33332768082618713379 ;  /* 0xbeaaa9ed05007423 */ /* 0x000fc80000010000 */
[----:B------:R-:W-:-:S04]  /*07f0*/  FFMA.FTZ R0, R5, R0, RZ ;  /* 0x0000000005007223 */ /* 0x000fc800000100ff */
[----:B------:R-:W-:-:S02]  /*0800*/  FFMA.FTZ R0, R0, R19, R19 ;  /* 0x0000001300007223 */ /* 0x000fc40000010013 */
.L_x_11:
[----:B------:R-:W-:Y:S05]  /*0810*/  BSYNC B0 ;  /* 0x0000000000007941 */ /* 0x000fea0003800000 */
.L_x_9:
[C---:B------:R-:W-:Y:S02]  /*0820*/  ISETP.GT.AND P1, PT, R11.reuse, R9, PT ;  /* 0x000000090b00720c */ /* 0x040fe40003f24270 */
[----:B------:R-:W-:Y:S02]  /*0830*/  ISETP.GT.AND P0, PT, R11, R8, PT ;  /* 0x000000080b00720c */ /* 0x000fe40003f04270 */
[----:B------:R-:W-:Y:S02]  /*0840*/  FSEL R5, RZ, -3.38953138925153547590e+38, !P1 ;  /* 0xff7f0000ff057808 */ /* 0x000fe40004800000 */
[----:B------:R-:W-:Y:S02]  /*0850*/  IADD3 R19, R2, R11, RZ ;  /* 0x0000000b02137210 */ /* 0x000fe40007ffe0ff */
[----:B------:R-:W-:Y:S01]  /*0860*/  FSETP.NAN.AND P4, PT, R15, R15, PT ;  /* 0x0000000f0f00720b */ /* 0x000fe20003f88000 */
[----:B------:R-:W-:Y:S01]  /*0870*/  FFMA R4, R4, 50, R5 ;  /* 0x4248000004047823 */ /* 0x000fe20000000005 */
[----:B------:R-:W-:-:S02]  /*0880*/  FSEL R18, RZ, -3.38953138925153547590e+38, !P0 ;  /* 0xff7f0000ff127808 */ /* 0x000fc40004000000 */
[----:B------:R-:W-:Y:S02]  /*0890*/  ISETP.GT.AND P3, PT, R19, RZ, PT ;  /* 0x000000ff1300720c */ /* 0x000fe40003f64270 */
[----:B------:R-:W-:Y:S01]  /*08a0*/  FSETP.NAN.AND P0, PT, R12, R12, PT ;  /* 0x0000000c0c00720b */ /* 0x000fe20003f08000 */
[----:B------:R-:W-:Y:S01]  /*08b0*/  FFMA R17, R17, 50, R18 ;  /* 0x4248000011117823 */ /* 0x000fe20000000012 */
[----:B------:R-:W-:Y:S02]  /*08c0*/  FSEL R19, RZ, -3.38953138925153547590e+38, !P3 ;  /* 0xff7f0000ff137808 */ /* 0x000fe40005800000 */
[----:B------:R-:W-:Y:S02]  /*08d0*/  FSETP.GT.AND P3, PT, R15, R4, PT ;  /* 0x000000040f00720b */ /* 0x000fe40003f64000 */
[----:B------:R-:W-:Y:S01]  /*08e0*/  ISETP.GT.AND P2, PT, R11, R3, PT ;  /* 0x000000030b00720c */ /* 0x000fe20003f44270 */
[----:B------:R-:W-:Y:S01]  /*08f0*/  FFMA R19, R16, 50, R19 ;  /* 0x4248000010137823 */ /* 0x000fe20000000013 */
[----:B------:R-:W-:-:S02]  /*0900*/  @!P4 FSEL R15, R4, R15, !P3 ;  /* 0x0000000f040fc208 */ /* 0x000fc40005800000 */
[----:B------:R-:W-:Y:S02]  /*0910*/  FSETP.GT.AND P3, PT, R12, R17, PT ;  /* 0x000000110c00720b */ /* 0x000fe40003f64000 */
[----:B------:R-:W-:Y:S02]  /*0920*/  IADD3 R11, R11, 0x400, RZ ;  /* 0x000004000b0b7810 */ /* 0x000fe40007ffe0ff */
[----:B------:R-:W-:Y:S02]  /*0930*/  @!P0 FSEL R12, R17, R12, !P3 ;  /* 0x0000000c110c8208 */ /* 0x000fe40005800000 */
[----:B------:R-:W-:Y:S02]  /*0940*/  ISETP.GE.U32.AND P0, PT, R11, 0x2000, PT ;  /* 0x000020000b00780c */ /* 0x000fe40003f06070 */
[----:B------:R-:W-:Y:S02]  /*0950*/  FSEL R5, RZ, -3.38953138925153547590e+38, !P2 ;  /* 0xff7f0000ff057808 */ /* 0x000fe40005000000 */
[----:B------:R-:W-:-:S02]  /*0960*/  FSETP.NAN.AND P1, PT, R13, R13, PT ;  /* 0x0000000d0d00720b */ /* 0x000fc40003f28000 */
[----:B------:R-:W-:Y:S01]  /*0970*/  FSETP.NAN.AND P2, PT, R14, R14, PT ;  /* 0x0000000e0e00720b */ /* 0x000fe20003f48000 */
[----:B------:R-:W-:Y:S01]  /*0980*/  FFMA R0, R0, 50, R5 ;  /* 0x4248000000007823 */ /* 0x000fe20000000005 */
[----:B------:R-:W-:-:S04]  /*0990*/  FSETP.GT.AND P5, PT, R14, R19, PT ;  /* 0x000000130e00720b */ /* 0x000fc80003fa4000 */
[----:B------:R-:W-:-:S05]  /*09a0*/  FSETP.GT.AND P4, PT, R13, R0, PT ;  /* 0x000000000d00720b */ /* 0x000fca0003f84000 */
[----:B------:R-:W-:Y:S02]  /*09b0*/  @!P1 FSEL R13, R0, R13, !P4 ;  /* 0x0000000d000d9208 */ /* 0x000fe40006000000 */
[----:B------:R-:W-:Y:S01]  /*09c0*/  @!P2 FSEL R14, R19, R14, !P5 ;  /* 0x0000000e130ea208 */ /* 0x000fe20006800000 */
[----:B------:R-:W-:Y:S05]  /*09d0*/  @!P0 BRA `(.L_x_12) ;  /* 0xfffff7a000008947 */ /* 0x000fea000383ffff */
[C---:B------:R-:W-:Y:S02]  /*09e0*/  FSETP.NAN.AND P1, PT, R14.reuse, R14, PT ;  /* 0x0000000e0e00720b */ /* 0x040fe40003f28000 */
[CC--:B------:R-:W-:Y:S02]  /*09f0*/  FSETP.GT.AND P0, PT, R14.reuse, R15.reuse, PT ;  /* 0x0000000f0e00720b */ /* 0x0c0fe40003f04000 */
[C---:B------:R-:W-:Y:S02]  /*0a00*/  FSEL R15, R14.reuse, R15, P1 ;  /* 0x0000000f0e0f7208 */ /* 0x040fe40000800000 */
[----:B------:R-:W-:Y:S02]  /*0a10*/  SHF.L.U32 R7, R7, 0x2, RZ ;  /* 0x0000000207077819 */ /* 0x000fe400000006ff */
[----:B------:R-:W-:-:S02]  /*0a20*/  FSEL R14, R14, R15, P0 ;  /* 0x0000000f0e0e7208 */ /* 0x000fc40000000000 */
[----:B------:R-:W-:Y:S02]  /*0a30*/  LOP3.LUT R7, R7, 0x1c, RZ, 0xe2, !PT ;  /* 0x0000001c07077812 */ /* 0x000fe400078ee2ff */
[C---:B------:R-:W-:Y:S02]  /*0a40*/  FSETP.GT.AND P0, PT, R14.reuse, R12, PT ;  /* 0x0000000c0e00720b */ /* 0x040fe40003f04000 */
[----:B------:R-:W-:Y:S02]  /*0a50*/  FSETP.NAN.AND P1, PT, R14, R14, PT ;  /* 0x0000000e0e00720b */ /* 0x000fe40003f28000 */
[----:B------:R-:W-:-:S09]  /*0a60*/  MOV R17, RZ ;  /* 0x000000ff00117202 */ /* 0x000fd20000000f00 */
[----:B------:R-:W-:-:S04]  /*0a70*/  @!P0 FSEL R14, R14, R12, P1 ;  /* 0x0000000c0e0e8208 */ /* 0x000fc80000800000 */
[C---:B------:R-:W-:Y:S02]  /*0a80*/  FSETP.GT.AND P0, PT, R14.reuse, R13, PT ;  /* 0x0000000d0e00720b */ /* 0x040fe40003f04000 */
[----:B------:R-:W-:-:S11]  /*0a90*/  FSETP.NAN.AND P1, PT, R14, R14, PT ;  /* 0x0000000e0e00720b */ /* 0x000fd60003f28000 */
[----:B------:R-:W-:Y:S02]  /*0aa0*/  @!P0 FSEL R14, R14, R13, P1 ;  /* 0x0000000d0e0e8208 */ /* 0x000fe40000800000 */
[----:B------:R-:W-:Y:S02]  /*0ab0*/  CS2R R12, SRZ ;  /* 0x00000000000c7805 */ /* 0x000fe4000001ff00 */
[C---:B------:R-:W-:Y:S01]  /*0ac0*/  FSETP.NAN.AND P1, PT, R14.reuse, R14, PT ;  /* 0x0000000e0e00720b */ /* 0x040fe20003f28000 */
[----:B------:R-:W0:Y:S02]  /*0ad0*/  SHFL.BFLY PT, R5, R14, 0x10, 0x1f ;  /* 0x0e001f000e057f89 */ /* 0x000e2400000e0000 */
[----:B0-----:R-:W-:-:S10]  /*0ae0*/  FSETP.GT.AND P0, PT, R14, R5, PT ;  /* 0x000000050e00720b */ /* 0x001fd40003f04000 */
[----:B------:R-:W-:-:S04]  /*0af0*/  @!P1 FSEL R14, R14, R5, P0 ;  /* 0x000000050e0e9208 */ /* 0x000fc80000000000 */
[C---:B------:R-:W-:Y:S01]  /*0b00*/  FSETP.NAN.AND P1, PT, R14.reuse, R14, PT ;  /* 0x0000000e0e00720b */ /* 0x040fe20003f28000 */
[----:B------:R-:W0:Y:S02]  /*0b10*/  SHFL.BFLY PT, R5, R14, 0x8, 0x1f ;  /* 0x0d001f000e057f89 */ /* 0x000e2400000e0000 */
[----:B0-----:R-:W-:-:S13]  /*0b20*/  FSETP.GT.AND P0, PT, R14, R5, PT ;  /* 0x000000050e00720b */ /* 0x001fda0003f04000 */
        /* <DEDUP_REMOVED lines=8> */
[----:B------:R-:W-:Y:S02]  /*0bb0*/  @!P0 FSEL R14, R14, R5, P1 ;  /* 0x000000050e0e8208 */ /* 0x000fe40000800000 */
[----:B------:R-:W-:Y:S02]  /*0bc0*/  LOP3.LUT P1, RZ, R6, 0x1f, RZ, 0xc0, !PT ;  /* 0x0000001f06ff7812 */ /* 0x000fe4000782c0ff */
[C---:B------:R-:W-:Y:S01]  /*0bd0*/  FSETP.NAN.AND P2, PT, R14.reuse, R14, PT ;  /* 0x0000000e0e00720b */ /* 0x040fe20003f48000 */
[----:B------:R-:W0:Y:S02]  /*0be0*/  SHFL.BFLY PT, R5, R14, 0x1, 0x1f ;  /* 0x0c201f000e057f89 */ /* 0x000e2400000e0000 */
[----:B0-----:R-:W-:-:S13]  /*0bf0*/  FSETP.GT.AND P0, PT, R14, R5, PT ;  /* 0x000000050e00720b */ /* 0x001fda0003f04000 */
[----:B------:R-:W-:Y:S02]  /*0c00*/  @!P0 FSEL R14, R14, R5, P2 ;  /* 0x000000050e0e8208 */ /* 0x000fe40001000000 */
[----:B------:R-:W-:-:S03]  /*0c10*/  ISETP.GE.AND P2, PT, R6, 0x8, PT ;  /* 0x000000080600780c */ /* 0x000fc60003f46270 */
[----:B------:R-:W-:Y:S04]  /*0c20*/  @!P1 STS [R7], R14 ;  /* 0x0000000e07009388 */ /* 0x000fe80000000800 */
[----:B------:R-:W-:Y:S06]  /*0c30*/  BAR.SYNC 0x0 ;  /* 0x0000000000007b1d */ /* 0x000fec0000000000 */
[----:B------:R-:W0:Y:S01]  /*0c40*/  @!P2 LDS R0, [R6.X4] ;  /* 0x000000000600a984 */ /* 0x000e220000004800 */
[----:B------:R-:W-:-:S03]  /*0c50*/  CS2R R14, SRZ ;  /* 0x00000000000e7805 */ /* 0x000fc6000001ff00 */
[----:B0-----:R-:W0:Y:S01]  /*0c60*/  SHFL.BFLY PT, R5, R0, 0x4, 0x1f ;  /* 0x0c801f0000057f89 */ /* 0x001e2200000e0000 */
[C---:B------:R-:W-:Y:S02]  /*0c70*/  FSETP.NAN.AND P3, PT, R0.reuse, R0, PT ;  /* 0x000000000000720b */ /* 0x040fe40003f68000 */
[----:B0-----:R-:W-:-:S04]  /*0c80*/  FSETP.GT.AND P0, PT, R0, R5, PT ;  /* 0x000000050000720b */ /* 0x001fc80003f04000 */
[----:B------:R-:W-:-:S04]  /*0c90*/  FSEL R5, R0, R5, P0 ;  /* 0x0000000500057208 */ /* 0x000fc80000000000 */
[----:B------:R-:W-:-:S04]  /*0ca0*/  FSEL R5, R0, R5, P3 ;  /* 0x0000000500057208 */ /* 0x000fc80001800000 */
[C---:B------:R-:W-:Y:S01]  /*0cb0*/  FSETP.NAN.AND P3, PT, R5.reuse, R5, PT ;  /* 0x000000050500720b */ /* 0x040fe20003f68000 */
[----:B------:R-:W0:Y:S02]  /*0cc0*/  SHFL.BFLY PT, R4, R5, 0x2, 0x1f ;  /* 0x0c401f0005047f89 */ /* 0x000e2400000e0000 */
[----:B0-----:R-:W-:-:S13]  /*0cd0*/  FSETP.GT.AND P0, PT, R5, R4, PT ;  /* 0x000000040500720b */ /* 0x001fda0003f04000 */
[----:B------:R-:W-:Y:S02]  /*0ce0*/  @!P0 FSEL R5, R5, R4, P3 ;  /* 0x0000000405058208 */ /* 0x000fe40001800000 */
[C---:B------:R-:W-:Y:S02]  /*0cf0*/  LOP3.LUT P0, RZ, R6.reuse, 0x7, RZ, 0xc0, !PT ;  /* 0x0000000706ff7812 */ /* 0x040fe4000780c0ff */
[C---:B------:R-:W-:Y:S01]  /*0d00*/  FSETP.NAN.AND P4, PT, R5.reuse, R5, PT ;  /* 0x000000050500720b */ /* 0x040fe20003f88000 */
[----:B------:R-:W0:Y:S01]  /*0d10*/  SHFL.BFLY PT, R4, R5, 0x1, 0x1f ;  /* 0x0c201f0005047f89 */ /* 0x000e2200000e0000 */
[----:B------:R-:W-:Y:S02]  /*0d20*/  ISETP.LT.AND P0, PT, R6, 0x8, !P0 ;  /* 0x000000080600780c */ /* 0x000fe40004701270 */
[----:B0-----:R-:W-:-:S13]  /*0d30*/  FSETP.GT.AND P3, PT, R5, R4, PT ;  /* 0x000000040500720b */ /* 0x001fda0003f64000 */
[----:B------:R-:W-:-:S05]  /*0d40*/  @!P3 FSEL R5, R5, R4, P4 ;  /* 0x000000040505b208 */ /* 0x000fca0002000000 */
[----:B------:R-:W-:Y:S04]  /*0d50*/  @P0 STS [R6.X4], R5 ;  /* 0x0000000506000388 */ /* 0x000fe80000004800 */
[----:B------:R-:W-:Y:S06]  /*0d60*/  BAR.SYNC 0x0 ;  /* 0x0000000000007b1d */ /* 0x000fec0000000000 */
[----:B------:R-:W0:Y:S02]  /*0d70*/  LDS R11, [RZ] ;  /* 0x00000000ff0b7984 */ /* 0x000e240000000800 */
.L_x_25:
[----:B------:R-:W-:Y:S02]  /*0d80*/  IADD3 R4, R10, R17, RZ ;  /* 0x000000110a047210 */ /* 0x000fe40007ffe0ff */
[----:B------:R-:W-:-:S05]  /*0d90*/  MOV R5, 0x2 ;  /* 0x0000000200057802 */ /* 0x000fca0000000f00 */
        /* <DEDUP_REMOVED lines=12> */
[----:B------:R-:W1:Y:S02]  /*0e60*/  MUFU.EX2 R0, R0 ;  /* 0x0000000000007308 */ /* 0x000e640000000800 */
[----:B-1----:R-:W-:-:S06]  /*0e70*/  FADD R18, R0, 1 ;  /* 0x3f80000000127421 */ /* 0x002fcc0000000000 */
[----:B------:R-:W1:Y:S02]  /*0e80*/  MUFU.RCP R18, R18 ;  /* 0x0000001200127308 */ /* 0x000e640000001000 */
[----:B-1----:R-:W-:-:S05]  /*0e90*/  FFMA.FTZ R16, R18, -2, R23 ;  /* 0xc000000012107823 */ /* 0x002fca0000010017 */
[----:B------:R-:W-:-:S04]  /*0ea0*/  FSEL R16, R16, 1, !P3 ;  /* 0x3f80000010107808 */ /* 0x000fc80005800000 */
[----:B------:R-:W-:Y:S01]  /*0eb0*/  LOP3.LUT R16, R16, 0x80000000, R21, 0xf8, !PT ;  /* 0x8000000010107812 */ /* 0x000fe200078ef815 */
[----:B------:R-:W-:Y:S05]  /*0ec0*/  BRA `(.L_x_15) ;  /* 0x0000007000007947 */ /* 0x000fea0003800000 */
.L_x_14:
[----:B------:R-:W-:Y:S01]  /*0ed0*/  MOV R0, 0x3c80f082 ;  /* 0x3c80f08200007802 */ /* 0x000fe20000000f00 */
[----:B------:R-:W-:-:S04]  /*0ee0*/  FMUL R19, R21, R21 ;  /* 0x0000001515137220 */ /* 0x000fc80000400000 */
[----:B------:R-:W-:-:S04]  /*0ef0*/  FFMA.FTZ R0, R19, R0, -0.052303962409496307373 ;  /* 0xbd563cae13007423 */ /* 0x000fc80000010000 */
[----:B------:R-:W-:-:S04]  /*0f00*/  FFMA.FTZ R0, R19, R0, 0.1331529766321182251 ;  /* 0x3e08594113007423 */ /* 0x000fc80000010000 */
[----:B------:R-:W-:-:S04]  /*0f10*/  FFMA.FTZ R0, R19, R0, -0.33332768082618713379 ;  /* 0xbeaaa9ed13007423 */ /* 0x000fc80000010000 */
[----:B------:R-:W-:-:S04]  /*0f20*/  FFMA.FTZ R0, R19, R0, RZ ;  /* 0x0000000013007223 */ /* 0x000fc800000100ff */
[----:B------:R-:W-:-:S02]  /*0f30*/  FFMA.FTZ R16, R21, R0, R21 ;  /* 0x0000000015107223 */ /* 0x000fc40000010015 */
.L_x_15:
[----:B------:R-:W-:Y:S05]  /*0f40*/  BSYNC B0 ;  /* 0x0000000000007941 */ /* 0x000fea0003800000 */
.L_x_13:
        /* <DEDUP_REMOVED lines=18> */
.L_x_17:
[----:B------:R-:W-:Y:S01]  /*1070*/  MOV R0, 0x3c80f082 ;  /* 0x3c80f08200007802 */ /* 0x000fe20000000f00 */
[----:B------:R-:W-:-:S04]  /*1080*/  FMUL R19, R21, R21 ;  /* 0x0000001515137220 */ /* 0x000fc80000400000 */
[----:B------:R-:W-:-:S04]  /*1090*/  FFMA.FTZ R0, R19, R0, -0.052303962409496307373 ;  /* 0xbd563cae13007423 */ /* 0x000fc80000010000 */
[----:B------:R-:W-:-:S04]  /*10a0*/  FFMA.FTZ R0, R19, R0, 0.1331529766321182251 ;  /* 0x3e08594113007423 */ /* 0x000fc80000010000 */
[----:B------:R-:W-:-:S04]  /*10b0*/  FFMA.FTZ R0, R19, R0, -0.33332768082618713379 ;  /* 0xbeaaa9ed13007423 */ /* 0x000fc80000010000 */
[----:B------:R-:W-:-:S04]  /*10c0*/  FFMA.FTZ R0, R19, R0, RZ ;  /* 0x0000000013007223 */ /* 0x000fc800000100ff */
[----:B------:R-:W-:-:S02]  /*10d0*/  FFMA.FTZ R4, R21, R0, R21 ;  /* 0x0000000015047223 */ /* 0x000fc40000010015 */
.L_x_18:
[----:B------:R-:W-:Y:S05]  /*10e0*/  BSYNC B0 ;  /* 0x0000000000007941 */ /* 0x000fea0003800000 */
.L_x_16:
[----:B------:R-:W-:Y:S01]  /*10f0*/  IMAD.U32 R0, R5, 0x10000, RZ ;  /* 0x0001000005007824 */ /* 0x000fe200078e00ff */
[----:B------:R-:W-:Y:S03]  /*1100*/  BSSY B0, `(.L_x_19) ;  /* 0x0000017000007945 */ /* 0x000fe60003800000 */
        /* <DEDUP_REMOVED lines=15> */
.L_x_20:
[----:B------:R-:W-:Y:S01]  /*1200*/  MOV R0, 0x3c80f082 ;  /* 0x3c80f08200007802 */ /* 0x000fe20000000f00 */
[----:B------:R-:W-:-:S04]  /*1210*/  FMUL R19, R21, R21 ;  /* 0x0000001515137220 */ /* 0x000fc80000400000 */
[----:B------:R-:W-:-:S04]  /*1220*/  FFMA.FTZ R0, R19, R0, -0.052303962409496307373 ;  /* 0xbd563cae13007423 */ /* 0x000fc80000010000 */
[----:B------:R-:W-:-:S04]  /*1230*/  FFMA.FTZ R0, R19, R0, 0.1331529766321182251 ;  /* 0x3e08594113007423 */ /* 0x000fc80000010000 */
[----:B------:R-:W-:-:S04]  /*1240*/  FFMA.FTZ R0, R19, R0, -0.33332768082618713379 ;  /* 0xbeaaa9ed13007423 */ /* 0x000fc80000010000 */
[----:B------:R-:W-:-:S04]  /*1250*/  FFMA.FTZ R0, R19, R0, RZ ;  /* 0x0000000013007223 */ /* 0x000fc800000100ff */
[----:B------:R-:W-:-:S02]  /*1260*/  FFMA.FTZ R18, R21, R0, R21 ;  /* 0x0000000015127223 */ /* 0x000fc40000010015 */
.L_x_21:
[----:B------:R-:W-:Y:S05]  /*1270*/  BSYNC B0 ;  /* 0x0000000000007941 */ /* 0x000fea0003800000 */
.L_x_19:
        /* <DEDUP_REMOVED lines=18> */
.L_x_23:
[----:B------:R-:W-:Y:S01]  /*13a0*/  MOV R0, 0x3c80f082 ;  /* 0x3c80f08200007802 */ /* 0x000fe20000000f00 */
[----:B------:R-:W-:-:S04]  /*13b0*/  FMUL R5, R21, R21 ;  /* 0x0000001515057220 */ /* 0x000fc80000400000 */
[----:B------:R-:W-:-:S04]  /*13c0*/  FFMA.FTZ R0, R5, R0, -0.052303962409496307373 ;  /* 0xbd563cae05007423 */ /* 0x000fc80000010000 */
[----:B------:R-:W-:-:S04]  /*13d0*/  FFMA.FTZ R0, R5, R0, 0.1331529766321182251 ;  /* 0x3e08594105007423 */ /* 0x000fc80000010000 */
[----:B------:R-:W-:-:S04]  /*13e0*/  FFMA.FTZ R0, R5, R0, -0.33332768082618713379 ;  /* 0xbeaaa9ed05007423 */ /* 0x000fc80000010000 */
[----:B------:R-:W-:-:S04]  /*13f0*/  FFMA.FTZ R0, R5, R0, RZ ;  /* 0x0000000005007223 */ /* 0x000fc800000100ff */
[----:B------:R-:W-:-:S02]  /*1400*/  FFMA.FTZ R0, R0, R21, R21 ;  /* 0x0000001500007223 */ /* 0x000fc40000010015 */
.L_x_24:
[----:B------:R-:W-:Y:S05]  /*1410*/  BSYNC B0 ;  /* 0x0000000000007941 */ /* 0x000fea0003800000 */
.L_x_22:
[C---:B------:R-:W-:Y:S02]  /*1420*/  ISETP.GT.AND P3, PT, R17.reuse, R9, PT ;  /* 0x000000091100720c */ /* 0x040fe40003f64270 */
[----:B------:R-:W-:Y:S02]  /*1430*/  IADD3 R19, R2, R17, RZ ;  /* 0x0000001102137210 */ /* 0x000fe40007ffe0ff */
[----:B------:R-:W-:Y:S02]  /*1440*/  FSEL R5, RZ, -3.38953138925153547590e+38, !P3 ;  /* 0xff7f0000ff057808 */ /* 0x000fe40005800000 */
[C---:B------:R-:W-:Y:S02]  /*1450*/  ISETP.GT.AND P3, PT, R17.reuse, R8, PT ;  /* 0x000000081100720c */ /* 0x040fe40003f64270 */
[----:B------:R-:W-:Y:S01]  /*1460*/  ISETP.GT.AND P4, PT, R17, R3, PT ;  /* 0x000000031100720c */ /* 0x000fe20003f84270 */
[----:B------:R-:W-:Y:S01]  /*1470*/  FFMA R4, R4, 50, R5 ;  /* 0x4248000004047823 */ /* 0x000fe20000000005 */
[----:B------:R-:W-:-:S02]  /*1480*/  FSEL R5, RZ, -3.38953138925153547590e+38, !P3 ;  /* 0xff7f0000ff057808 */ /* 0x000fc40005800000 */
[----:B------:R-:W-:Y:S01]  /*1490*/  ISETP.GT.AND P3, PT, R19, RZ, PT ;  /* 0x000000ff1300720c */ /* 0x000fe20003f64270 */
[----:B0-----:R-:W-:Y:S01]  /*14a0*/  FADD R4, -R11, R4 ;  /* 0x000000040b047221 */ /* 0x001fe20000000100 */
[----:B------:R-:W-:Y:S01]  /*14b0*/  FSEL R19, RZ, -3.38953138925153547590e+38, !P4 ;  /* 0xff7f0000ff137808 */ /* 0x000fe20006000000 */
[----:B------:R-:W-:Y:S01]  /*14c0*/  FFMA R18, R18, 50, R5 ;  /* 0x4248000012127823 */ /* 0x000fe20000000005 */
[----:B------:R-:W-:Y:S01]  /*14d0*/  FSEL R5, RZ, -3.38953138925153547590e+38, !P3 ;  /* 0xff7f0000ff057808 */ /* 0x000fe20005800000 */
[----:B------:R-:W-:Y:S01]  /*14e0*/  FMUL R4, R4, 1.4426950216293334961 ;  /* 0x3fb8aa3b04047820 */ /* 0x000fe20000400000 */
[----:B------:R-:W-:Y:S01]  /*14f0*/  IADD3 R17, R17, 0x400, RZ ;  /* 0x0000040011117810 */ /* 0x000fe20007ffe0ff */
[----:B------:R-:W-:Y:S01]  /*1500*/  FFMA R0, R0, 50, R19 ;  /* 0x4248000000007823 */ /* 0x000fe20000000013 */
[C---:B------:R-:W-:Y:S01]  /*1510*/  FADD R18, -R11.reuse, R18 ;  /* 0x000000120b127221 */ /* 0x040fe20000000100 */
[----:B------:R-:W-:Y:S01]  /*1520*/  FFMA R16, R16, 50, R5 ;  /* 0x4248000010107823 */ /* 0x000fe20000000005 */
[----:B------:R-:W-:Y:S01]  /*1530*/  FSETP.GEU.AND P6, PT, R4, -126, PT ;  /* 0xc2fc00000400780b */ /* 0x000fe20003fce000 */
[C---:B------:R-:W-:Y:S01]  /*1540*/  FADD R0, -R11.reuse, R0 ;  /* 0x000000000b007221 */ /* 0x040fe20000000100 */
[----:B------:R-:W-:Y:S01]  /*1550*/  FMUL R18, R18, 1.4426950216293334961 ;  /* 0x3fb8aa3b12127820 */ /* 0x000fe20000400000 */
[----:B------:R-:W-:-:S02]  /*1560*/  FADD R16, -R11, R16 ;  /* 0x000000100b107221 */ /* 0x000fc40000000100 */
[----:B------:R-:W-:Y:S02]  /*1570*/  FMUL R19, R0, 1.4426950216293334961 ;  /* 0x3fb8aa3b00137820 */ /* 0x000fe40000400000 */
[----:B------:R-:W-:Y:S01]  /*1580*/  FMUL R16, R16, 1.4426950216293334961 ;  /* 0x3fb8aa3b10107820 */ /* 0x000fe20000400000 */
[----:B------:R-:W-:Y:S02]  /*1590*/  FSETP.GEU.AND P5, PT, R18, -126, PT ;  /* 0xc2fc00001200780b */ /* 0x000fe40003fae000 */
[----:B------:R-:W-:Y:S02]  /*15a0*/  FSETP.GEU.AND P4, PT, R19, -126, PT ;  /* 0xc2fc00001300780b */ /* 0x000fe40003f8e000 */
[----:B------:R-:W-:Y:S01]  /*15b0*/  FSETP.GEU.AND P3, PT, R16, -126, PT ;  /* 0xc2fc00001000780b */ /* 0x000fe20003f6e000 */
[----:B------:R-:W-:-:S04]  /*15c0*/  @!P6 FMUL R4, R4, 0.5 ;  /* 0x3f0000000404e820 */ /* 0x000fc80000400000 */
[----:B------:R-:W0:Y:S04]  /*15d0*/  MUFU.EX2 R5, R4 ;  /* 0x0000000400057308 */ /* 0x000e280000000800 */
[----:B------:R-:W-:Y:S02]  /*15e0*/  @!P5 FMUL R18, R18, 0.5 ;  /* 0x3f0000001212d820 */ /* 0x000fe40000400000 */
[----:B------:R-:W-:Y:S02]  /*15f0*/  @!P4 FMUL R19, R19, 0.5 ;  /* 0x3f0000001313c820 */ /* 0x000fe40000400000 */
[----:B------:R-:W-:Y:S01]  /*1600*/  @!P3 FMUL R16, R16, 0.5 ;  /* 0x3f0000001010b820 */ /* 0x000fe20000400000 */
[----:B------:R-:W1:Y:S01]  /*1610*/  MUFU.EX2 R20, R18 ;  /* 0x0000001200147308 */ /* 0x000e620000000800 */
[----:B0-----:R-:W-:-:S07]  /*1620*/  @!P6 FMUL R5, R5, R5 ;  /* 0x000000050505e220 */ /* 0x001fce0000400000 */
[----:B------:R-:W0:Y:S01]  /*1630*/  MUFU.EX2 R21, R19 ;  /* 0x0000001300157308 */ /* 0x000e220000000800 */
[----:B------:R-:W-:Y:S01]  /*1640*/  ISETP.GE.U32.AND P6, PT, R17, 0x2000, PT ;  /* 0x000020001100780c */ /* 0x000fe20003fc6070 */
[----:B------:R-:W-:-:S06]  /*1650*/  FADD R12, R5, R12 ;  /* 0x0000000c050c7221 */ /* 0x000fcc0000000000 */
[----:B------:R-:W2:Y:S01]  /*1660*/  MUFU.EX2 R0, R16 ;  /* 0x0000001000007308 */ /* 0x000ea20000000800 */
[----:B-1----:R-:W-:-:S04]  /*1670*/  @!P5 FMUL R20, R20, R20 ;  /* 0x000000141414d220 */ /* 0x002fc80000400000 */
[----:B------:R-:W-:Y:S01]  /*1680*/  FADD R13, R20, R13 ;  /* 0x0000000d140d7221 */ /* 0x000fe20000000000 */
[----:B0-----:R-:W-:-:S04]  /*1690*/  @!P4 FMUL R21, R21, R21 ;  /* 0x000000151515c220 */ /* 0x001fc80000400000 */
[----:B------:R-:W-:Y:S01]  /*16a0*/  FADD R14, R21, R14 ;  /* 0x0000000e150e7221 */ /* 0x000fe20000000000 */
[----:B--2---:R-:W-:-:S04]  /*16b0*/  @!P3 FMUL R0, R0, R0 ;  /* 0x000000000000b220 */ /* 0x004fc80000400000 */
[----:B------:R-:W-:Y:S01]  /*16c0*/  FADD R15, R0, R15 ;  /* 0x0000000f000f7221 */ /* 0x000fe20000000000 */
[----:B------:R-:W-:Y:S05]  /*16d0*/  @!P6 BRA `(.L_x_25) ;  /* 0xfffff6a00000e947 */ /* 0x000fea000383ffff */
[----:B------:R-:W-:Y:S01]  /*16e0*/  FADD R12, R15, R12 ;  /* 0x0000000c0f0c7221 */ /* 0x000fe20000000000 */
[----:B------:R-:W-:Y:S06]  /*16f0*/  BAR.SYNC 0x0 ;  /* 0x0000000000007b1d */ /* 0x000fec0000000000 */
[----:B------:R-:W-:Y:S01]  /*1700*/  FADD R13, R13, R12 ;  /* 0x0000000c0d0d7221 */ /* 0x000fe20000000000 */
[----:B------:R-:W-:-:S03]  /*1710*/  MOV R17, RZ ;  /* 0x000000ff00117202 */ /* 0x000fc60000000f00 */
[----:B------:R-:W-:-:S05]  /*1720*/  FADD R13, R14, R13 ;  /* 0x0000000d0e0d7221 */ /* 0x000fca0000000000 */
[----:B------:R-:W0:Y:S02]  /*1730*/  SHFL.BFLY PT, R0, R13, 0x10, 0x1f ;  /* 0x0e001f000d007f89 */ /* 0x000e2400000e0000 */
[----:B0-----:R-:W-:-:S05]  /*1740*/  FADD R0, R13, R0 ;  /* 0x000000000d007221 */ /* 0x001fca0000000000 */
        /* <DEDUP_REMOVED lines=8> */
[----:B------:R-:W-:Y:S04]  /*17d0*/  @!P1 STS [R7], R12 ;  /* 0x0000000c07009388 */ /* 0x000fe80000000800 */
[----:B------:R-:W-:Y:S06]  /*17e0*/  BAR.SYNC 0x0 ;  /* 0x0000000000007b1d */ /* 0x000fec0000000000 */
[----:B------:R-:W0:Y:S04]  /*17f0*/  @!P2 LDS R14, [R6.X4] ;  /* 0x00000000060ea984 */ /* 0x000e280000004800 */
[----:B0-----:R-:W0:Y:S02]  /*1800*/  SHFL.BFLY PT, R13, R14, 0x4, 0x1f ;  /* 0x0c801f000e0d7f89 */ /* 0x001e2400000e0000 */
[----:B0-----:R-:W-:-:S05]  /*1810*/  FADD R13, R14, R13 ;  /* 0x0000000d0e0d7221 */ /* 0x001fca0000000000 */
[----:B------:R-:W0:Y:S02]  /*1820*/  SHFL.BFLY PT, R0, R13, 0x2, 0x1f ;  /* 0x0c401f000d007f89 */ /* 0x000e2400000e0000 */
[----:B0-----:R-:W-:-:S05]  /*1830*/  FADD R0, R13, R0 ;  /* 0x000000000d007221 */ /* 0x001fca0000000000 */
[----:B------:R-:W0:Y:S02]  /*1840*/  SHFL.BFLY PT, R5, R0, 0x1, 0x1f ;  /* 0x0c201f0000057f89 */ /* 0x000e2400000e0000 */
[----:B0-----:R-:W-:-:S05]  /*1850*/  FADD R5, R0, R5 ;  /* 0x0000000500057221 */ /* 0x001fca0000000000 */
[----:B------:R-:W-:Y:S04]  /*1860*/  @P0 STS [R6.X4], R5 ;  /* 0x0000000506000388 */ /* 0x000fe80000004800 */
[----:B------:R-:W-:Y:S06]  /*1870*/  BAR.SYNC 0x0 ;  /* 0x0000000000007b1d */ /* 0x000fec0000000000 */
[----:B------:R-:W0:Y:S02]  /*1880*/  LDS R16, [RZ] ;  /* 0x00000000ff107984 */ /* 0x000e240000000800 */
.L_x_38:
[----:B0-----:R-:W-:Y:S02]  /*1890*/  IADD3 R13, R10, R17, RZ ;  /* 0x000000110a0d7210 */ /* 0x001fe40007ffe0ff */
[----:B------:R-:W-:-:S05]  /*18a0*/  MOV R4, 0x2 ;  /* 0x0000000200047802 */ /* 0x000fca0000000f00 */
[----:B------:R-:W-:-:S06]  /*18b0*/  IMAD.WIDE R4, R13, R4, c[0x0][0x160] ;  /* 0x000058000d047625 */ /* 0x000fcc00078e0204 */
[----:B------:R-:W2:Y:S01]  /*18c0*/  LDG.E.EF.64 R4, [R4.64] ;  /* 0x0000000404047981 */ /* 0x000ea2000c0e1b00 */
        /* <DEDUP_REMOVED lines=17> */
.L_x_27:
[----:B------:R-:W-:Y:S01]  /*19e0*/  IMAD.MOV.U32 R0, RZ, RZ, 0x3c80f082 ;  /* 0x3c80f082ff007424 */ /* 0x000fe200078e00ff */
[----:B------:R-:W-:-:S04]  /*19f0*/  FMUL R7, R18, R18 ;  /* 0x0000001212077220 */ /* 0x000fc80000400000 */
[----:B------:R-:W-:-:S04]  /*1a00*/  FFMA.FTZ R0, R7, R0, -0.052303962409496307373 ;  /* 0xbd563cae07007423 */ /* 0x000fc80000010000 */
[----:B------:R-:W-:-:S04]  /*1a10*/  FFMA.FTZ R0, R7, R0, 0.1331529766321182251 ;  /* 0x3e08594107007423 */ /* 0x000fc80000010000 */
[----:B------:R-:W-:-:S04]  /*1a20*/  FFMA.FTZ R0, R7, R0, -0.33332768082618713379 ;  /* 0xbeaaa9ed07007423 */ /* 0x000fc80000010000 */
[----:B------:R-:W-:-:S04]  /*1a30*/  FFMA.FTZ R0, R7, R0, RZ ;  /* 0x0000000007007223 */ /* 0x000fc800000100ff */
[----:B------:R-:W-:-:S02]  /*1a40*/  FFMA.FTZ R18, R18, R0, R18 ;  /* 0x0000000012127223 */ /* 0x000fc40000010012 */
.L_x_28:
[----:B------:R-:W-:Y:S05]  /*1a50*/  BSYNC B0 ;  /* 0x0000000000007941 */ /* 0x000fea0003800000 */
.L_x_26:
        /* <DEDUP_REMOVED lines=18> */
.L_x_30:
[----:B------:R-:W-:Y:S01]  /*1b80*/  MOV R0, 0x3c80f082 ;  /* 0x3c80f08200007802 */ /* 0x000fe20000000f00 */
[----:B------:R-:W-:-:S04]  /*1b90*/  FMUL R7, R19, R19 ;  /* 0x0000001313077220 */ /* 0x000fc80000400000 */
[----:B------:R-:W-:-:S04]  /*1ba0*/  FFMA.FTZ R0, R7, R0, -0.052303962409496307373 ;  /* 0xbd563cae07007423 */ /* 0x000fc80000010000 */
[----:B------:R-:W-:-:S04]  /*1bb0*/  FFMA.FTZ R0, R7, R0, 0.1331529766321182251 ;  /* 0x3e08594107007423 */ /* 0x000fc80000010000 */
[----:B------:R-:W-:-:S04]  /*1bc0*/  FFMA.FTZ R0, R7, R0, -0.33332768082618713379 ;  /* 0xbeaaa9ed07007423 */ /* 0x000fc80000010000 */
[----:B------:R-:W-:-:S04]  /*1bd0*/  FFMA.FTZ R0, R7, R0, RZ ;  /* 0x0000000007007223 */ /* 0x000fc800000100ff */
[----:B------:R-:W-:-:S02]  /*1be0*/  FFMA.FTZ R19, R19, R0, R19 ;  /* 0x0000000013137223 */ /* 0x000fc40000010013 */
.L_x_31:
[----:B------:R-:W-:Y:S05]  /*1bf0*/  BSYNC B0 ;  /* 0x0000000000007941 */ /* 0x000fea0003800000 */
.L_x_29:
        /* <DEDUP_REMOVED lines=17> */
.L_x_33:
[----:B------:R-:W-:Y:S01]  /*1d10*/  MOV R0, 0x3c80f082 ;  /* 0x3c80f08200007802 */ /* 0x000fe20000000f00 */
[----:B------:R-:W-:-:S04]  /*1d20*/  FMUL R7, R15, R15 ;  /* 0x0000000f0f077220 */ /* 0x000fc80000400000 */
[----:B------:R-:W-:-:S04]  /*1d30*/  FFMA.FTZ R0, R7, R0, -0.052303962409496307373 ;  /* 0xbd563cae07007423 */ /* 0x000fc80000010000 */
[----:B------:R-:W-:-:S04]  /*1d40*/  FFMA.FTZ R0, R7, R0, 0.1331529766321182251 ;  /* 0x3e08594107007423 */ /* 0x000fc80000010000 */
[----:B------:R-:W-:-:S04]  /*1d50*/  FFMA.FTZ R0, R7, R0, -0.33332768082618713379 ;  /* 0xbeaaa9ed07007423 */ /* 0x000fc80000010000 */
[----:B------:R-:W-:-:S04]  /*1d60*/  FFMA.FTZ R0, R7, R0, RZ ;  /* 0x0000000007007223 */ /* 0x000fc800000100ff */
[----:B------:R-:W-:-:S02]  /*1d70*/  FFMA.FTZ R20, R15, R0, R15 ;  /* 0x000000000f147223 */ /* 0x000fc4000001000f */
.L_x_34:
[----:B------:R-:W-:Y:S05]  /*1d80*/  BSYNC B0 ;  /* 0x0000000000007941 */ /* 0x000fea0003800000 */
.L_x_32:
[----:B------:R-:W-:Y:S01]  /*1d90*/  PRMT R5, R5, 0x7632, R5 ;  /* 0x0000763205057816 */ /* 0x000fe20000000005 */
[----:B------:R-:W-:Y:S01]  /*1da0*/  BSSY B0, `(.L_x_35) ;  /* 0x0000019000007945 */ /* 0x000fe20003800000 */
[----:B------:R-:W-:Y:S02]  /*1db0*/  SHF.R.S32.HI R22, RZ, 0x1f, R13 ;  /* 0x0000001fff167819 */ /* 0x000fe4000001140d */
        /* <DEDUP_REMOVED lines=16> */
.L_x_36:
[----:B------:R-:W-:Y:S01]  /*1ec0*/  MOV R0, 0x3c80f082 ;  /* 0x3c80f08200007802 */ /* 0x000fe20000000f00 */
[----:B------:R-:W-:-:S04]  /*1ed0*/  FMUL R5, R21, R21 ;  /* 0x0000001515057220 */ /* 0x000fc80000400000 */
[----:B------:R-:W-:-:S04]  /*1ee0*/  FFMA.FTZ R0, R5, R0, -0.052303962409496307373 ;  /* 0xbd563cae05007423 */ /* 0x000fc80000010000 */
[----:B------:R-:W-:-:S04]  /*1ef0*/  FFMA.FTZ R0, R5, R0, 0.1331529766321182251 ;  /* 0x3e08594105007423 */ /* 0x000fc80000010000 */
[----:B------:R-:W-:-:S04]  /*1f00*/  FFMA.FTZ R0, R5, R0, -0.33332768082618713379 ;  /* 0xbeaaa9ed05007423 */ /* 0x000fc80000010000 */
[----:B------:R-:W-:-:S04]  /*1f10*/  FFMA.FTZ R0, R5, R0, RZ ;  /* 0x0000000005007223 */ /* 0x000fc800000100ff */
[----:B------:R-:W-:-:S02]  /*1f20*/  FFMA.FTZ R21, R0, R21, R21 ;  /* 0x0000001500157223 */ /* 0x000fc40000010015 */
.L_x_37:
[----:B------:R-:W-:Y:S05]  /*1f30*/  BSYNC B0 ;  /* 0x0000000000007941 */ /* 0x000fea0003800000 */
.L_x_35:
[C---:B------:R-:W-:Y:S01]  /*1f40*/  ISETP.GT.AND P0, PT, R17.reuse, R9, PT ;  /* 0x000000091100720c */ /* 0x040fe20003f04270 */
[----:B0-----:R-:W-:Y:S01]  /*1f50*/  FMUL R23, R16, 0.25 ;  /* 0x3e80000010177820 */ /* 0x001fe20000400000 */
[C---:B------:R-:W-:Y:S02]  /*1f60*/  ISETP.GT.AND P1, PT, R17.reuse, R3, PT ;  /* 0x000000031100720c */ /* 0x040fe40003f24270 */
[----:B------:R-:W-:Y:S02]  /*1f70*/  FSEL R0, RZ, -3.38953138925153547590e+38, !P0 ;  /* 0xff7f0000ff007808 */ /* 0x000fe40004000000 */
[----:B------:R-:W-:Y:S02]  /*1f80*/  ISETP.GT.AND P0, PT, R17, R8, PT ;  /* 0x000000081100720c */ /* 0x000fe40003f04270 */
[----:B------:R-:W-:Y:S01]  /*1f90*/  IADD3 R7, R2, R17, RZ ;  /* 0x0000001102077210 */ /* 0x000fe20007ffe0ff */
[----:B------:R-:W-:Y:S01]  /*1fa0*/  FFMA R4, R19, 50, R0 ;  /* 0x4248000013047823 */ /* 0x000fe20000000000 */
[----:B------:R-:W-:-:S02]  /*1fb0*/  FSEL R5, RZ, -3.38953138925153547590e+38, !P0 ;  /* 0xff7f0000ff057808 */ /* 0x000fc40004000000 */
[----:B------:R-:W-:Y:S01]  /*1fc0*/  FSEL R0, RZ, -3.38953138925153547590e+38, !P1 ;  /* 0xff7f0000ff007808 */ /* 0x000fe20004800000 */
[----:B------:R-:W-:Y:S01]  /*1fd0*/  FADD R6, -R11, R4 ;  /* 0x000000040b067221 */ /* 0x000fe20000000100 */
[----:B------:R-:W-:Y:S01]  /*1fe0*/  ISETP.GT.AND P0, PT, R7, RZ, PT ;  /* 0x000000ff0700720c */ /* 0x000fe20003f04270 */
[----:B------:R-:W-:Y:S01]  /*1ff0*/  FFMA R4, R20, 50, R5 ;  /* 0x4248000014047823 */ /* 0x000fe20000000005 */
[----:B------:R-:W-:Y:S01]  /*2000*/  FSETP.GEU.AND P3, PT, |R16|, 1.175494350822287508e-38, PT ;  /* 0x008000001000780b */ /* 0x000fe20003f6e200 */
[----:B------:R-:W-:Y:S01]  /*2010*/  FFMA R0, R21, 50, R0 ;  /* 0x4248000015007823 */ /* 0x000fe20000000000 */
[----:B------:R-:W-:Y:S01]  /*2020*/  FSEL R5, RZ, -3.38953138925153547590e+38, !P0 ;  /* 0xff7f0000ff057808 */ /* 0x000fe20004000000 */
[----:B------:R-:W-:Y:S01]  /*2030*/  FMUL R7, R6, 1.4426950216293334961 ;  /* 0x3fb8aa3b06077820 */ /* 0x000fe20000400000 */
[C---:B------:R-:W-:Y:S01]  /*2040*/  FADD R4, -R11.reuse, R4 ;  /* 0x000000040b047221 */ /* 0x040fe20000000100 */
[----:B------:R-:W-:Y:S01]  /*2050*/  FADD R6, -R11, R0 ;  /* 0x000000000b067221 */ /* 0x000fe20000000100 */
[----:B------:R-:W-:Y:S01]  /*2060*/  FSETP.GT.AND P4, PT, |R16|, 8.50705917302346158658e+37, PT ;  /* 0x7e8000001000780b */ /* 0x000fe20003f84200 */
[----:B------:R-:W-:Y:S01]  /*2070*/  FFMA R0, R18, 50, R5 ;  /* 0x4248000012007823 */ /* 0x000fe20000000005 */
[----:B------:R-:W-:Y:S01]  /*2080*/  FMUL R12, R4, 1.4426950216293334961 ;  /* 0x3fb8aa3b040c7820 */ /* 0x000fe20000400000 */
[----:B------:R-:W-:Y:S01]  /*2090*/  FMUL R14, R6, 1.4426950216293334961 ;  /* 0x3fb8aa3b060e7820 */ /* 0x000fe20000400000 */
[----:B------:R-:W-:Y:S01]  /*20a0*/  FSETP.GEU.AND P6, PT, R7, -126, PT ;  /* 0xc2fc00000700780b */ /* 0x000fe20003fce000 */
[----:B------:R-:W-:Y:S01]  /*20b0*/  FADD R0, -R11, R0 ;  /* 0x000000000b007221 */ /* 0x000fe20000000100 */
[----:B------:R-:W-:-:S02]  /*20c0*/  FSEL R23, R23, R16, P4 ;  /* 0x0000001017177208 */ /* 0x000fc40002000000 */
[----:B------:R-:W-:Y:S01]  /*20d0*/  FSETP.GEU.AND P0, PT, R12, -126, PT ;  /* 0xc2fc00000c00780b */ /* 0x000fe20003f0e000 */
[----:B------:R-:W-:Y:S01]  /*20e0*/  FMUL R0, R0, 1.4426950216293334961 ;  /* 0x3fb8aa3b00007820 */ /* 0x000fe20000400000 */
[----:B------:R-:W-:Y:S01]  /*20f0*/  FSETP.GEU.AND P1, PT, R14, -126, PT ;  /* 0xc2fc00000e00780b */ /* 0x000fe20003f2e000 */
[----:B------:R-:W-:Y:S01]  /*2100*/  @!P3 FMUL R23, R23, 16777216 ;  /* 0x4b8000001717b820 */ /* 0x000fe20000400000 */
[C---:B------:R-:W-:Y:S02]  /*2110*/  SHF.L.U32 R24, R13.reuse, 0x1, RZ ;  /* 0x000000010d187819 */ /* 0x040fe400000006ff */
[----:B------:R-:W-:Y:S02]  /*2120*/  FSETP.GEU.AND P2, PT, R0, -126, PT ;  /* 0xc2fc00000000780b */ /* 0x000fe40003f4e000 */
[----:B------:R-:W-:Y:S01]  /*2130*/  SHF.L.U64.HI R26, R13, 0x1, R22 ;  /* 0x000000010d1a7819 */ /* 0x000fe20000010216 */
[----:B------:R-:W-:Y:S01]  /*2140*/  @!P6 FMUL R7, R7, 0.5 ;  /* 0x3f0000000707e820 */ /* 0x000fe20000400000 */
[----:B------:R-:W-:Y:S01]  /*2150*/  MUFU.RCP R23, R23 ;  /* 0x0000001700177308 */ /* 0x000fe20000001000 */
[----:B------:R-:W-:-:S02]  /*2160*/  F2FP.BF16.F32.PACK_AB R18, R19, R18 ;  /* 0x000000121312723e */ /* 0x000fc400000010ff */
[----:B------:R-:W-:Y:S01]  /*2170*/  @!P0 FMUL R12, R12, 0.5 ;  /* 0x3f0000000c0c8820 */ /* 0x000fe20000400000 */
[----:B------:R-:W-:Y:S01]  /*2180*/  F2FP.BF16.F32.PACK_AB R19, R21, R20 ;  /* 0x000000141513723e */ /* 0x000fe200000010ff */
[----:B------:R-:W-:-:S03]  /*2190*/  @!P1 FMUL R14, R14, 0.5 ;  /* 0x3f0000000e0e9820 */ /* 0x000fc60000400000 */
[----:B------:R-:W0:Y:S01]  /*21a0*/  MUFU.EX2 R5, R7 ;  /* 0x0000000700057308 */ /* 0x000e220000000800 */
[----:B------:R-:W-:-:S07]  /*21b0*/  @!P2 FMUL R0, R0, 0.5 ;  /* 0x3f0000000000a820 */ /* 0x000fce0000400000 */
[----:B------:R1:W2:Y:S08]  /*21c0*/  MUFU.EX2 R6, R12 ;  /* 0x0000000c00067308 */ /* 0x0002b00000000800 */
[----:B------:R3:W4:Y:S01]  /*21d0*/  MUFU.EX2 R15, R14 ;  /* 0x0000000e000f7308 */ /* 0x0007220000000800 */
[----:B0-----:R-:W-:Y:S01]  /*21e0*/  @!P6 FMUL R5, R5, R5 ;  /* 0x000000050505e220 */ /* 0x001fe20000400000 */
[----:B-1----:R-:W-:-:S03]  /*21f0*/  LEA R12, P5, R13, c[0x0][0x170], 0x2 ;  /* 0x00005c000d0c7a11 */ /* 0x002fc600078a10ff */
[----:B------:R-:W-:Y:S01]  /*2200*/  @P4 FMUL R5, R5, 0.25 ;  /* 0x3e80000005054820 */ /* 0x000fe20000400000 */
[----:B------:R-:W-:Y:S02]  /*2210*/  LEA.HI.X R13, R13, c[0x0][0x174], R22, 0x2, P5 ;  /* 0x00005d000d0d7a11 */ /* 0x000fe400028f1416 */
[----:B------:R-:W0:Y:S01]  /*2220*/  MUFU.EX2 R4, R0 ;  /* 0x0000000000047308 */ /* 0x000e220000000800 */
[----:B--2---:R-:W-:Y:S01]  /*2230*/  @!P0 FMUL R6, R6, R6 ;  /* 0x0000000606068220 */ /* 0x004fe20000400000 */
[----:B------:R-:W-:Y:S01]  /*2240*/  @!P3 FMUL R5, R5, 16777216 ;  /* 0x4b8000000505b820 */ /* 0x000fe20000400000 */
[----:B------:R-:W-:Y:S02]  /*2250*/  IADD3 R22, P0, R24, c[0x0][0x178], RZ ;  /* 0x00005e0018167a10 */ /* 0x000fe40007f1e0ff */
[----:B------:R-:W-:Y:S01]  /*2260*/  @P4 FMUL R6, R6, 0.25 ;  /* 0x3e80000006064820 */ /* 0x000fe20000400000 */
[----:B------:R-:W-:Y:S01]  /*2270*/  FMUL R5, R23, R5 ;  /* 0x0000000517057220 */ /* 0x000fe20000400000 */
[----:B---3--:R-:W-:Y:S01]  /*2280*/  IADD3 R14, P6, R24, c[0x0][0x168], RZ ;  /* 0x00005a00180e7a10 */ /* 0x008fe20007fde0ff */
[----:B----4-:R-:W-:Y:S01]  /*2290*/  @!P1 FMUL R15, R15, R15 ;  /* 0x0000000f0f0f9220 */ /* 0x010fe20000400000 */
[----:B------:R-:W-:-:S03]  /*22a0*/  @!P3 FMUL R6, R6, 16777216 ;  /* 0x4b8000000606b820 */ /* 0x000fc60000400000 */
[----:B------:R-:W-:Y:S01]  /*22b0*/  @P4 FMUL R15, R15, 0.25 ;  /* 0x3e8000000f0f4820 */ /* 0x000fe20000400000 */
[----:B------:R-:W-:Y:S01]  /*22c0*/  FMUL R6, R23, R6 ;  /* 0x0000000617067220 */ /* 0x000fe20000400000 */
[----:B0-----:R-:W-:Y:S02]  /*22d0*/  @!P2 FMUL R4, R4, R4 ;  /* 0x000000040404a220 */ /* 0x001fe40000400000 */
[----:B------:R-:W-:Y:S02]  /*22e0*/  @!P3 FMUL R15, R15, 16777216 ;  /* 0x4b8000000f0fb820 */ /* 0x000fe40000400000 */
[----:B------:R-:W-:Y:S02]  /*22f0*/  @P4 FMUL R4, R4, 0.25 ;  /* 0x3e80000004044820 */ /* 0x000fe40000400000 */
[----:B------:R-:W-:Y:S01]  /*2300*/  FMUL R7, R23, R15 ;  /* 0x0000000f17077220 */ /* 0x000fe20000400000 */
[----:B------:R-:W-:Y:S01]  /*2310*/  IADD3.X R15, R26, c[0x0][0x16c], RZ, P6, !PT ;  /* 0x00005b001a0f7a10 */ /* 0x000fe200037fe4ff */
[----:B------:R-:W-:-:S03]  /*2320*/  @!P3 FMUL R4, R4, 16777216 ;  /* 0x4b8000000404b820 */ /* 0x000fc60000400000 */
[----:B------:R-:W-:Y:S01]  /*2330*/  F2FP.BF16.F32.PACK_AB R25, R7, R6 ;  /* 0x000000060719723e */ /* 0x000fe200000010ff */
[----:B------:R-:W-:Y:S01]  /*2340*/  FMUL R4, R23, R4 ;  /* 0x0000000417047220 */ /* 0x000fe20000400000 */
[----:B------:R-:W-:Y:S02]  /*2350*/  IADD3.X R23, R26, c[0x0][0x17c], RZ, P0, !PT ;  /* 0x00005f001a177a10 */ /* 0x000fe400007fe4ff */
[----:B------:R-:W-:Y:S02]  /*2360*/  ISETP.GE.U32.AND P0, PT, R17, 0x1c00, PT ;  /* 0x00001c001100780c */ /* 0x000fe40003f06070 */
[----:B------:R-:W-:-:S05]  /*2370*/  F2FP.BF16.F32.PACK_AB R24, R5, R4 ;  /* 0x000000040518723e */ /* 0x000fca00000010ff */
[----:B------:R0:W-:Y:S04]  /*2380*/  STG.E.64 [R14.64], R24 ;  /* 0x000000180e007986 */ /* 0x0001e8000c101b04 */
[----:B------:R0:W-:Y:S04]  /*2390*/  STG.E.128 [R12.64], R4 ;  /* 0x000000040c007986 */ /* 0x0001e8000c101d04 */
[----:B------:R0:W-:Y:S01]  /*23a0*/  STG.E.64 [R22.64], R18 ;  /* 0x0000001216007986 */ /* 0x0001e2000c101b04 */
[----:B------:R-:W-:Y:S05]  /*23b0*/  @P0 EXIT ;  /* 0x000000000000094d */ /* 0x000fea0003800000 */
[----:B------:R-:W-:Y:S01]  /*23c0*/  IADD3 R17, R17, 0x400, RZ ;  /* 0x0000040011117810 */ /* 0x000fe20007ffe0ff */
[----:B------:R-:W-:Y:S05]  /*23d0*/  BRA `(.L_x_38) ;  /* 0xfffff4b000007947 */ /* 0x000fea000383ffff */
.L_x_39:
[----:B------:R-:W-:-:S00]  /*23e0*/  BRA `(.L_x_39) ;  /* 0xfffffff000007947 */ /* 0x000fc0000383ffff */
[----:B------:R-:W-:-:S00]  /*23f0*/  NOP ;  /* 0x0000000000007918 */ /* 0x000fc00000000000 */
        /* <DEDUP_REMOVED lines=8> */
.L_x_40:


//--------------------- .nv.global.init           --------------------------
	.section	.nv.global.init,"aw",@progbits
.nv.global.init:
	.type		_$_str,@object
	.size		_$_str,(.L_0 - _$_str)
_$_str:
        /*0000*/ 	.byte	0x5f, 0x5f, 0x43, 0x55, 0x44, 0x41, 0x5f, 0x46, 0x54, 0x5a, 0x00
.L_0:


//--------------------- .nv.shared.triton__0d1d2d3d4de5de --------------------------
	.section	.nv.shared.triton__0d1d2d3d4de5de,"aw",@nobits
	.align	16
